//
// Generated by NVIDIA NVVM Compiler
//
// Compiler Build ID: CL-36424714
// Cuda compilation tools, release 13.0, V13.0.88
// Based on NVVM 20.0.0
//

.version 9.0
.target sm_100
.address_size 64


.entry _Z11_block_diagPdiiS_iPiS0_S0_(
	.param .u64 .ptr .align 1 _Z11_block_diagPdiiS_iPiS0_S0__param_0,
	.param .u32 _Z11_block_diagPdiiS_iPiS0_S0__param_1,
	.param .u32 _Z11_block_diagPdiiS_iPiS0_S0__param_2,
	.param .u64 .ptr .align 1 _Z11_block_diagPdiiS_iPiS0_S0__param_3,
	.param .u32 _Z11_block_diagPdiiS_iPiS0_S0__param_4,
	.param .u64 .ptr .align 1 _Z11_block_diagPdiiS_iPiS0_S0__param_5,
	.param .u64 .ptr .align 1 _Z11_block_diagPdiiS_iPiS0_S0__param_6,
	.param .u64 .ptr .align 1 _Z11_block_diagPdiiS_iPiS0_S0__param_7
)
{
	.reg .pred 	%p<10>;
	.reg .b32 	%r<80>;
	.reg .b64 	%rd<67>;
	.reg .b64 	%fd<8>;

	ld.param.u64 	%rd10, [_Z11_block_diagPdiiS_iPiS0_S0__param_0];
	ld.param.u32 	%r23, [_Z11_block_diagPdiiS_iPiS0_S0__param_2];
	ld.param.u64 	%rd11, [_Z11_block_diagPdiiS_iPiS0_S0__param_3];
	ld.param.u32 	%r24, [_Z11_block_diagPdiiS_iPiS0_S0__param_4];
	ld.param.u64 	%rd7, [_Z11_block_diagPdiiS_iPiS0_S0__param_5];
	ld.param.u64 	%rd8, [_Z11_block_diagPdiiS_iPiS0_S0__param_6];
	ld.param.u64 	%rd9, [_Z11_block_diagPdiiS_iPiS0_S0__param_7];
	cvta.to.global.u64 	%rd1, %rd10;
	cvta.to.global.u64 	%rd2, %rd11;
	mov.u32 	%r1, %ctaid.x;
	setp.ge.s32 	%p1, %r1, %r24;
	@%p1 bra 	$L__BB0_12;
	cvta.to.global.u64 	%rd12, %rd8;
	cvta.to.global.u64 	%rd13, %rd9;
	mul.wide.u32 	%rd14, %r1, 4;
	add.s64 	%rd3, %rd12, %rd14;
	ld.global.u32 	%r25, [%rd3+4];
	ld.global.u32 	%r26, [%rd3];
	sub.s32 	%r2, %r25, %r26;
	add.s64 	%rd4, %rd13, %rd14;
	ld.global.u32 	%r3, [%rd4+4];
	ld.global.u32 	%r4, [%rd4];
	sub.s32 	%r5, %r3, %r4;
	mov.u32 	%r76, %tid.x;
	setp.ge.s32 	%p2, %r76, %r2;
	@%p2 bra 	$L__BB0_12;
	mov.u32 	%r7, %tid.y;
	cvta.to.global.u64 	%rd15, %rd7;
	add.s64 	%rd5, %rd15, %rd14;
	not.b32 	%r27, %r7;
	add.s32 	%r28, %r3, %r27;
	sub.s32 	%r8, %r28, %r4;
	and.b32  	%r9, %r8, 24;
	add.s64 	%rd49, %rd1, 192;
$L__BB0_3:
	setp.ge.s32 	%p3, %r7, %r5;
	@%p3 bra 	$L__BB0_11;
	setp.eq.s32 	%p4, %r9, 24;
	mul.lo.s32 	%r11, %r76, %r5;
	mov.u32 	%r77, %r7;
	@%p4 bra 	$L__BB0_8;
	add.s32 	%r77, %r7, 8;
	setp.eq.s32 	%p5, %r9, 0;
	ld.global.u32 	%r29, [%rd5];
	add.s32 	%r13, %r7, %r11;
	add.s32 	%r30, %r13, %r29;
	mul.wide.s32 	%rd17, %r30, 8;
	add.s64 	%rd18, %rd2, %rd17;
	ld.global.f64 	%fd1, [%rd18];
	ld.global.u32 	%r31, [%rd3];
	add.s32 	%r32, %r31, %r76;
	ld.global.u32 	%r33, [%rd4];
	add.s32 	%r34, %r33, %r7;
	mad.lo.s32 	%r35, %r32, %r23, %r34;
	mul.wide.s32 	%rd19, %r35, 8;
	add.s64 	%rd20, %rd1, %rd19;
	st.global.f64 	[%rd20], %fd1;
	@%p5 bra 	$L__BB0_8;
	add.s32 	%r77, %r7, 16;
	setp.eq.s32 	%p6, %r9, 8;
	ld.global.u32 	%r36, [%rd5];
	add.s32 	%r37, %r13, %r36;
	add.s32 	%r38, %r37, 8;
	mul.wide.s32 	%rd21, %r38, 8;
	add.s64 	%rd22, %rd2, %rd21;
	ld.global.f64 	%fd2, [%rd22];
	ld.global.u32 	%r39, [%rd3];
	add.s32 	%r40, %r39, %r76;
	mul.lo.s32 	%r41, %r40, %r23;
	ld.global.s32 	%rd23, [%rd4];
	cvt.s64.s32 	%rd24, %r41;
	cvt.u64.u32 	%rd6, %r7;
	add.s64 	%rd25, %rd23, %rd6;
	add.s64 	%rd26, %rd25, %rd24;
	shl.b64 	%rd27, %rd26, 3;
	add.s64 	%rd28, %rd1, %rd27;
	st.global.f64 	[%rd28+64], %fd2;
	@%p6 bra 	$L__BB0_8;
	add.s32 	%r77, %r7, 24;
	ld.global.u32 	%r42, [%rd5];
	add.s32 	%r43, %r13, %r42;
	add.s32 	%r44, %r43, 16;
	mul.wide.s32 	%rd29, %r44, 8;
	add.s64 	%rd30, %rd2, %rd29;
	ld.global.f64 	%fd3, [%rd30];
	ld.global.u32 	%r45, [%rd3];
	add.s32 	%r46, %r45, %r76;
	mul.lo.s32 	%r47, %r46, %r23;
	ld.global.s32 	%rd31, [%rd4];
	cvt.s64.s32 	%rd32, %r47;
	add.s64 	%rd33, %rd31, %rd6;
	add.s64 	%rd34, %rd33, %rd32;
	shl.b64 	%rd35, %rd34, 3;
	add.s64 	%rd36, %rd1, %rd35;
	st.global.f64 	[%rd36+128], %fd3;
$L__BB0_8:
	setp.lt.u32 	%p7, %r8, 24;
	@%p7 bra 	$L__BB0_11;
	add.s32 	%r78, %r77, 16;
$L__BB0_10:
	cvt.s64.s32 	%rd37, %r77;
	ld.global.u32 	%r48, [%rd5];
	add.s32 	%r49, %r11, %r78;
	add.s32 	%r50, %r49, %r48;
	add.s32 	%r51, %r50, -16;
	mul.wide.s32 	%rd38, %r51, 8;
	add.s64 	%rd39, %rd2, %rd38;
	ld.global.f64 	%fd4, [%rd39];
	ld.global.u32 	%r52, [%rd3];
	add.s32 	%r53, %r52, %r76;
	ld.global.u32 	%r54, [%rd4];
	mad.lo.s32 	%r55, %r53, %r23, %r54;
	add.s32 	%r56, %r78, %r55;
	add.s32 	%r57, %r56, -16;
	mul.wide.s32 	%rd40, %r57, 8;
	add.s64 	%rd41, %rd1, %rd40;
	st.global.f64 	[%rd41], %fd4;
	ld.global.u32 	%r58, [%rd5];
	add.s32 	%r59, %r49, %r58;
	add.s32 	%r60, %r59, -8;
	mul.wide.s32 	%rd42, %r60, 8;
	add.s64 	%rd43, %rd2, %rd42;
	ld.global.f64 	%fd5, [%rd43];
	ld.global.u32 	%r61, [%rd3];
	add.s32 	%r62, %r61, %r76;
	mul.lo.s32 	%r63, %r62, %r23;
	ld.global.s32 	%rd44, [%rd4];
	cvt.s64.s32 	%rd45, %r63;
	add.s64 	%rd46, %rd44, %rd37;
	add.s64 	%rd47, %rd46, %rd45;
	shl.b64 	%rd48, %rd47, 3;
	add.s64 	%rd50, %rd49, %rd48;
	st.global.f64 	[%rd50+-128], %fd5;
	ld.global.u32 	%r64, [%rd5];
	add.s32 	%r65, %r49, %r64;
	mul.wide.s32 	%rd51, %r65, 8;
	add.s64 	%rd52, %rd2, %rd51;
	ld.global.f64 	%fd6, [%rd52];
	ld.global.u32 	%r66, [%rd3];
	add.s32 	%r67, %r66, %r76;
	mul.lo.s32 	%r68, %r67, %r23;
	ld.global.s32 	%rd53, [%rd4];
	cvt.s64.s32 	%rd54, %r68;
	add.s64 	%rd55, %rd53, %rd37;
	add.s64 	%rd56, %rd55, %rd54;
	shl.b64 	%rd57, %rd56, 3;
	add.s64 	%rd58, %rd49, %rd57;
	st.global.f64 	[%rd58+-64], %fd6;
	ld.global.u32 	%r69, [%rd5];
	add.s32 	%r70, %r49, %r69;
	add.s32 	%r71, %r70, 8;
	mul.wide.s32 	%rd59, %r71, 8;
	add.s64 	%rd60, %rd2, %rd59;
	ld.global.f64 	%fd7, [%rd60];
	ld.global.u32 	%r72, [%rd3];
	add.s32 	%r73, %r72, %r76;
	mul.lo.s32 	%r74, %r73, %r23;
	ld.global.s32 	%rd61, [%rd4];
	cvt.s64.s32 	%rd62, %r74;
	add.s64 	%rd63, %rd61, %rd37;
	add.s64 	%rd64, %rd63, %rd62;
	shl.b64 	%rd65, %rd64, 3;
	add.s64 	%rd66, %rd49, %rd65;
	st.global.f64 	[%rd66], %fd7;
	add.s32 	%r77, %r77, 32;
	add.s32 	%r21, %r78, 32;
	add.s32 	%r75, %r78, 16;
	setp.lt.s32 	%p8, %r75, %r5;
	mov.u32 	%r78, %r21;
	@%p8 bra 	$L__BB0_10;
$L__BB0_11:
	add.s32 	%r76, %r76, 8;
	setp.lt.s32 	%p9, %r76, %r2;
	@%p9 bra 	$L__BB0_3;
$L__BB0_12:
	ret;

}


// ===== COMPILED SASS (sm_100) =====

	.target	sm_100

	.elftype	@"ET_EXEC"


//--------------------- .note.nv.tkinfo           --------------------------
	.section	.note.nv.tkinfo,"",@"SHT_NOTE"
	.sectionflags	@"SHF_NOTE_NV_TKINFO"
	.tkinfo
        /*0018*/ 	.word	0x00000002
        /*0030*/ 	.string	""
        /*0030*/ 	.string	"ptxas"
        /*0030*/ 	.string	"Cuda compilation tools, release 13.0, V13.0.88"
        /*0030*/ 	.string	"Build cuda_13.0.r13.0/compiler.36424714_0"
        /*0030*/ 	.string	"-arch sm_100 -m 64 "



//--------------------- .note.nv.cuinfo           --------------------------
	.section	.note.nv.cuinfo,"",@"SHT_NOTE"
	.sectionflags	@"SHF_NOTE_NV_CUINFO"
        /*0018*/ 	.short	0x0002
        /*001a*/ 	.short	0x0064
        /*001c*/ 	.short	0x0082
	.zero		2


//--------------------- .nv.info                  --------------------------
	.section	.nv.info,"",@"SHT_CUDA_INFO"
	.align	4


	//----- nvinfo : EIATTR_REGCOUNT
	.align		4
        /*0000*/ 	.byte	0x04, 0x2f
        /*0002*/ 	.short	(.L_1 - .L_0)
	.align		4
.L_0:
        /*0004*/ 	.word	index@(_Z11_block_diagPdiiS_iPiS0_S0_)
        /*0008*/ 	.word	0x00000020


	//----- nvinfo : EIATTR_FRAME_SIZE
	.align		4
.L_1:
        /*000c*/ 	.byte	0x04, 0x11
        /*000e*/ 	.short	(.L_3 - .L_2)
	.align		4
.L_2:
        /*0010*/ 	.word	index@(_Z11_block_diagPdiiS_iPiS0_S0_)
        /*0014*/ 	.word	0x00000000


	//----- nvinfo : EIATTR_MIN_STACK_SIZE
	.align		4
.L_3:
        /*0018*/ 	.byte	0x04, 0x12
        /*001a*/ 	.short	(.L_5 - .L_4)
	.align		4
.L_4:
        /*001c*/ 	.word	index@(_Z11_block_diagPdiiS_iPiS0_S0_)
        /*0020*/ 	.word	0x00000000
.L_5:


//--------------------- .nv.compat                --------------------------
	.section	.nv.compat,"",@"SHT_CUDA_COMPAT_INFO"
	.align	4
        /*0000*/ 	.byte	0x02, 0x09, 0x00, 0x00, 0x02, 0x02, 0x01, 0x00, 0x02, 0x05, 0x05, 0x00, 0x03, 0x07, 0x01, 0x01
        /*0010*/ 	.byte	0x02, 0x03, 0x00, 0x00, 0x02, 0x06, 0x01, 0x00, 0x04, 0x0b, 0x08, 0x00, 0x09, 0x00, 0x00, 0x00
        /*0020*/ 	.byte	0x00, 0x00, 0x00, 0x00


//--------------------- .nv.info._Z11_block_diagPdiiS_iPiS0_S0_ --------------------------
	.section	.nv.info._Z11_block_diagPdiiS_iPiS0_S0_,"",@"SHT_CUDA_INFO"
	.sectionflags	@""
	.align	4


	//----- nvinfo : EIATTR_CUDA_API_VERSION
	.align		4
        /*0000*/ 	.byte	0x04, 0x37
        /*0002*/ 	.short	(.L_7 - .L_6)
.L_6:
        /*0004*/ 	.word	0x00000082


	//----- nvinfo : EIATTR_KPARAM_INFO
	.align		4
.L_7:
        /*0008*/ 	.byte	0x04, 0x17
        /*000a*/ 	.short	(.L_9 - .L_8)
.L_8:
        /*000c*/ 	.word	0x00000000
        /*0010*/ 	.short	0x0007
        /*0012*/ 	.short	0x0030
        /*0014*/ 	.byte	0x00, 0xf5, 0x21, 0x00


	//----- nvinfo : EIATTR_KPARAM_INFO
	.align		4
.L_9:
        /*0018*/ 	.byte	0x04, 0x17
        /*001a*/ 	.short	(.L_11 - .L_10)
.L_10:
        /*001c*/ 	.word	0x00000000
        /*0020*/ 	.short	0x0006
        /*0022*/ 	.short	0x0028
        /*0024*/ 	.byte	0x00, 0xf5, 0x21, 0x00


	//----- nvinfo : EIATTR_KPARAM_INFO
	.align		4
.L_11:
        /*0028*/ 	.byte	0x04, 0x17
        /*002a*/ 	.short	(.L_13 - .L_12)
.L_12:
        /*002c*/ 	.word	0x00000000
        /*0030*/ 	.short	0x0005
        /*0032*/ 	.short	0x0020
        /*0034*/ 	.byte	0x00, 0xf5, 0x21, 0x00


	//----- nvinfo : EIATTR_KPARAM_INFO
	.align		4
.L_13:
        /*0038*/ 	.byte	0x04, 0x17
        /*003a*/ 	.short	(.L_15 - .L_14)
.L_14:
        /*003c*/ 	.word	0x00000000
        /*0040*/ 	.short	0x0004
        /*0042*/ 	.short	0x0018
        /*0044*/ 	.byte	0x00, 0xf0, 0x11, 0x00


	//----- nvinfo : EIATTR_KPARAM_INFO
	.align		4
.L_15:
        /*0048*/ 	.byte	0x04, 0x17
        /*004a*/ 	.short	(.L_17 - .L_16)
.L_16:
        /*004c*/ 	.word	0x00000000
        /*0050*/ 	.short	0x0003
        /*0052*/ 	.short	0x0010
        /*0054*/ 	.byte	0x00, 0xf5, 0x21, 0x00


	//----- nvinfo : EIATTR_KPARAM_INFO
	.align		4
.L_17:
        /*0058*/ 	.byte	0x04, 0x17
        /*005a*/ 	.short	(.L_19 - .L_18)
.L_18:
        /*005c*/ 	.word	0x00000000
        /*0060*/ 	.short	0x0002
        /*0062*/ 	.short	0x000c
        /*0064*/ 	.byte	0x00, 0xf0, 0x11, 0x00


	//----- nvinfo : EIATTR_KPARAM_INFO
	.align		4
.L_19:
        /*0068*/ 	.byte	0x04, 0x17
        /*006a*/ 	.short	(.L_21 - .L_20)
.L_20:
        /*006c*/ 	.word	0x00000000
        /*0070*/ 	.short	0x0001
        /*0072*/ 	.short	0x0008
        /*0074*/ 	.byte	0x00, 0xf0, 0x11, 0x00


	//----- nvinfo : EIATTR_KPARAM_INFO
	.align		4
.L_21:
        /*0078*/ 	.byte	0x04, 0x17
        /*007a*/ 	.short	(.L_23 - .L_22)
.L_22:
        /*007c*/ 	.word	0x00000000
        /*0080*/ 	.short	0x0000
        /*0082*/ 	.short	0x0000
        /*0084*/ 	.byte	0x00, 0xf5, 0x21, 0x00


	//----- nvinfo : EIATTR_SPARSE_MMA_MASK
	.align		4
.L_23:
        /*0088*/ 	.byte	0x03, 0x50
        /*008a*/ 	.short	0x0000


	//----- nvinfo : EIATTR_MAXREG_COUNT
	.align		4
        /*008c*/ 	.byte	0x03, 0x1b
        /*008e*/ 	.short	0x00ff


	//----- nvinfo : EIATTR_MERCURY_ISA_VERSION
	.align		4
        /*0090*/ 	.byte	0x03, 0x5f
        /*0092*/ 	.short	0x0101


	//----- nvinfo : EIATTR_VRC_CTA_INIT_COUNT
	.align		4
        /*0094*/ 	.byte	0x02, 0x4a
	.zero		1
	.zero		1


	//----- nvinfo : EIATTR_EXIT_INSTR_OFFSETS
	.align		4
        /*0098*/ 	.byte	0x04, 0x1c
        /*009a*/ 	.short	(.L_25 - .L_24)


	//   ....[0]....
.L_24:
        /*009c*/ 	.word	0x00000040


	//   ....[1]....
        /*00a0*/ 	.word	0x000000d0


	//   ....[2]....
        /*00a4*/ 	.word	0x00000a40


	//----- nvinfo : EIATTR_CRS_STACK_SIZE
	.align		4
.L_25:
        /*00a8*/ 	.byte	0x04, 0x1e
        /*00aa*/ 	.short	(.L_27 - .L_26)
.L_26:
        /*00ac*/ 	.word	0x00000000


	//----- nvinfo : EIATTR_CBANK_PARAM_SIZE
	.align		4
.L_27:
        /*00b0*/ 	.byte	0x03, 0x19
        /*00b2*/ 	.short	0x0038


	//----- nvinfo : EIATTR_PARAM_CBANK
	.align		4
        /*00b4*/ 	.byte	0x04, 0x0a
        /*00b6*/ 	.short	(.L_29 - .L_28)
	.align		4
.L_28:
        /*00b8*/ 	.word	index@(.nv.constant0._Z11_block_diagPdiiS_iPiS0_S0_)
        /*00bc*/ 	.short	0x0380
        /*00be*/ 	.short	0x0038


	//----- nvinfo : EIATTR_SW_WAR
	.align		4
.L_29:
        /*00c0*/ 	.byte	0x04, 0x36
        /*00c2*/ 	.short	(.L_31 - .L_30)
.L_30:
        /*00c4*/ 	.word	0x00000008
.L_31:


//--------------------- .nv.callgraph             --------------------------
	.section	.nv.callgraph,"",@"SHT_CUDA_CALLGRAPH"
	.align	4
	.sectionentsize	8
	.align		4
        /*0000*/ 	.word	0x00000000
	.align		4
        /*0004*/ 	.word	0xffffffff
	.align		4
        /*0008*/ 	.word	0x00000000
	.align		4
        /*000c*/ 	.word	0xfffffffe
	.align		4
        /*0010*/ 	.word	0x00000000
	.align		4
        /*0014*/ 	.word	0xfffffffd
	.align		4
        /*0018*/ 	.word	0x00000000
	.align		4
        /*001c*/ 	.word	0xfffffffc


//--------------------- .text._Z11_block_diagPdiiS_iPiS0_S0_ --------------------------
	.section	.text._Z11_block_diagPdiiS_iPiS0_S0_,"ax",@progbits
	.align	128
.text._Z11_block_diagPdiiS_iPiS0_S0_:
        .type           _Z11_block_diagPdiiS_iPiS0_S0_,@function
        .size           _Z11_block_diagPdiiS_iPiS0_S0_,(.L_x_7 - _Z11_block_diagPdiiS_iPiS0_S0_)
        .other          _Z11_block_diagPdiiS_iPiS0_S0_,@"STO_CUDA_ENTRY STV_DEFAULT"
_Z11_block_diagPdiiS_iPiS0_S0_:
[----:B------:R-:W-:Y:S01]  /*0000*/  LDC R1, c[0x0][0x37c] ;  /* 0x0000df00ff017b82 */ /* 0x000fe20000000800 */
[----:B------:R-:W0:Y:S01]  /*0010*/  S2R R7, SR_CTAID.X ;  /* 0x0000000000077919 */ /* 0x000e220000002500 */
[----:B------:R-:W0:Y:S02]  /*0020*/  LDCU UR4, c[0x0][0x398] ;  /* 0x00007300ff0477ac */ /* 0x000e240008000800 */
[----:B0-----:R-:W-:-:S13]  /*0030*/  ISETP.GE.AND P0, PT, R7, UR4, PT ;  /* 0x0000000407007c0c */ /* 0x001fda000bf06270 */
[----:B------:R-:W-:Y:S05]  /*0040*/  @P0 EXIT ;  /* 0x000000000000094d */ /* 0x000fea0003800000 */
[----:B------:R-:W0:Y:S01]  /*0050*/  LDC.64 R10, c[0x0][0x3a8] ;  /* 0x0000ea00ff0a7b82 */ /* 0x000e220000000a00 */
[----:B------:R-:W1:Y:S01]  /*0060*/  LDCU.64 UR6, c[0x0][0x358] ;  /* 0x00006b00ff0677ac */ /* 0x000e620008000a00 */
[----:B0-----:R-:W-:-:S05]  /*0070*/  IMAD.WIDE.U32 R10, R7, 0x4, R10 ;  /* 0x00000004070a7825 */ /* 0x001fca00078e000a */
[----:B-1----:R-:W2:Y:S04]  /*0080*/  LDG.E R0, desc[UR6][R10.64+0x4] ;  /* 0x000004060a007981 */ /* 0x002ea8000c1e1900 */
[----:B------:R-:W2:Y:S01]  /*0090*/  LDG.E R3, desc[UR6][R10.64] ;  /* 0x000000060a037981 */ /* 0x000ea2000c1e1900 */
[----:B------:R-:W0:Y:S01]  /*00a0*/  S2R R9, SR_TID.X ;  /* 0x0000000000097919 */ /* 0x000e220000002100 */
[----:B--2---:R-:W-:-:S05]  /*00b0*/  IMAD.IADD R0, R0, 0x1, -R3 ;  /* 0x0000000100007824 */ /* 0x004fca00078e0a03 */
[----:B0-----:R-:W-:-:S13]  /*00c0*/  ISETP.GE.AND P0, PT, R9, R0, PT ;  /* 0x000000000900720c */ /* 0x001fda0003f06270 */
[----:B------:R-:W-:Y:S05]  /*00d0*/  @P0 EXIT ;  /* 0x000000000000094d */ /* 0x000fea0003800000 */
[----:B------:R-:W0:Y:S01]  /*00e0*/  LDC.64 R12, c[0x0][0x3b0] ;  /* 0x0000ec00ff0c7b82 */ /* 0x000e220000000a00 */
[----:B------:R-:W1:Y:S01]  /*00f0*/  S2R R2, SR_TID.Y ;  /* 0x0000000000027919 */ /* 0x000e620000002200 */
[----:B------:R-:W2:Y:S01]  /*0100*/  LDCU.64 UR4, c[0x0][0x380] ;  /* 0x00007000ff0477ac */ /* 0x000ea20008000a00 */
[----:B------:R-:W3:Y:S05]  /*0110*/  LDCU UR8, c[0x0][0x38c] ;  /* 0x00007180ff0877ac */ /* 0x000eea0008000800 */
[----:B------:R-:W4:Y:S01]  /*0120*/  LDC.64 R14, c[0x0][0x3a0] ;  /* 0x0000e800ff0e7b82 */ /* 0x000f220000000a00 */
[----:B0-----:R-:W-:-:S05]  /*0130*/  IMAD.WIDE.U32 R12, R7, 0x4, R12 ;  /* 0x00000004070c7825 */ /* 0x001fca00078e000c */
[----:B------:R-:W5:Y:S04]  /*0140*/  LDG.E R5, desc[UR6][R12.64+0x4] ;  /* 0x000004060c057981 */ /* 0x000f68000c1e1900 */
[----:B------:R-:W5:Y:S01]  /*0150*/  LDG.E R4, desc[UR6][R12.64] ;  /* 0x000000060c047981 */ /* 0x000f62000c1e1900 */
[----:B-1----:R-:W-:Y:S01]  /*0160*/  LOP3.LUT R3, RZ, R2, RZ, 0x33, !PT ;  /* 0x00000002ff037212 */ /* 0x002fe200078e33ff */
[----:B--2---:R-:W-:Y:S01]  /*0170*/  UIADD3 UR4, UP0, UPT, UR4, 0xc0, URZ ;  /* 0x000000c004047890 */ /* 0x004fe2000ff1e0ff */
[----:B----4-:R-:W-:-:S03]  /*0180*/  IMAD.WIDE.U32 R14, R7, 0x4, R14 ;  /* 0x00000004070e7825 */ /* 0x010fc600078e000e */
[----:B------:R-:W-:Y:S01]  /*0190*/  UIADD3.X UR5, UPT, UPT, URZ, UR5, URZ, UP0, !UPT ;  /* 0x00000005ff057290 */ /* 0x000fe200087fe4ff */
[----:B-----5:R-:W-:Y:S01]  /*01a0*/  IADD3 R3, PT, PT, -R4, R5, R3 ;  /* 0x0000000504037210 */ /* 0x020fe20007ffe103 */
[----:B------:R-:W-:Y:S02]  /*01b0*/  IMAD.IADD R5, R5, 0x1, -R4 ;  /* 0x0000000105057824 */ /* 0x000fe400078e0a04 */
[----:B------:R-:W-:Y:S01]  /*01c0*/  IMAD.MOV.U32 R4, RZ, RZ, R9 ;  /* 0x000000ffff047224 */ /* 0x000fe200078e0009 */
[----:B---3--:R-:W-:-:S07]  /*01d0*/  LOP3.LUT R6, R3, 0x18, RZ, 0xc0, !PT ;  /* 0x0000001803067812 */ /* 0x008fce00078ec0ff */
.L_x_5:
[----:B------:R-:W-:Y:S01]  /*01e0*/  ISETP.GE.AND P0, PT, R2, R5, PT ;  /* 0x000000050200720c */ /* 0x000fe20003f06270 */
[----:B------:R-:W-:-:S12]  /*01f0*/  BSSY.RECONVERGENT B0, `(.L_x_0) ;  /* 0x0000081000007945 */ /* 0x000fd80003800200 */
[----:B0123--:R-:W-:Y:S05]  /*0200*/  @P0 BRA `(.L_x_1) ;  /* 0x0000000400fc0947 */ /* 0x00ffea0003800000 */
[----:B------:R-:W-:Y:S01]  /*0210*/  ISETP.NE.AND P0, PT, R6, 0x18, PT ;  /* 0x000000180600780c */ /* 0x000fe20003f05270 */
[----:B------:R-:W-:Y:S01]  /*0220*/  BSSY.RECONVERGENT B1, `(.L_x_2) ;  /* 0x0000039000017945 */ /* 0x000fe20003800200 */
[----:B------:R-:W-:Y:S02]  /*0230*/  IMAD R7, R4, R5, RZ ;  /* 0x0000000504077224 */ /* 0x000fe400078e02ff */
[----:B------:R-:W-:-:S09]  /*0240*/  IMAD.MOV.U32 R8, RZ, RZ, R2 ;  /* 0x000000ffff087224 */ /* 0x000fd200078e0002 */
[----:B------:R-:W-:Y:S05]  /*0250*/  @!P0 BRA `(.L_x_3) ;  /* 0x0000000000d48947 */ /* 0x000fea0003800000 */
[----:B------:R-:W2:Y:S01]  /*0260*/  LDG.E R9, desc[UR6][R14.64] ;  /* 0x000000060e097981 */ /* 0x000ea2000c1e1900 */
[----:B------:R-:W0:Y:S01]  /*0270*/  LDC.64 R16, c[0x0][0x390] ;  /* 0x0000e400ff107b82 */ /* 0x000e220000000a00 */
[----:B------:R-:W-:Y:S02]  /*0280*/  IMAD.IADD R24, R7, 0x1, R2 ;  /* 0x0000000107187824 */ /* 0x000fe400078e0202 */
[----:B------:R-:W3:Y:S04]  /*0290*/  LDG.E R23, desc[UR6][R10.64] ;  /* 0x000000060a177981 */ /* 0x000ee8000c1e1900 */
[----:B------:R-:W4:Y:S01]  /*02a0*/  LDG.E R25, desc[UR6][R12.64] ;  /* 0x000000060c197981 */ /* 0x000f22000c1e1900 */
[----:B------:R-:W1:Y:S01]  /*02b0*/  LDC.64 R20, c[0x0][0x380] ;  /* 0x0000e000ff147b82 */ /* 0x000e620000000a00 */
[----:B--2---:R-:W-:-:S04]  /*02c0*/  IMAD.IADD R9, R9, 0x1, R24 ;  /* 0x0000000109097824 */ /* 0x004fc800078e0218 */
[----:B0-----:R-:W-:-:S03]  /*02d0*/  IMAD.WIDE R18, R9, 0x8, R16 ;  /* 0x0000000809127825 */ /* 0x001fc600078e0210 */
[----:B------:R-:W0:Y:S03]  /*02e0*/  LDC R9, c[0x0][0x38c] ;  /* 0x0000e300ff097b82 */ /* 0x000e260000000800 */
[----:B------:R-:W2:Y:S01]  /*02f0*/  LDG.E.64 R18, desc[UR6][R18.64] ;  /* 0x0000000612127981 */ /* 0x000ea2000c1e1b00 */
[----:B---3--:R-:W-:Y:S01]  /*0300*/  IMAD.IADD R8, R23, 0x1, R4 ;  /* 0x0000000117087824 */ /* 0x008fe200078e0204 */
[----:B------:R-:W-:Y:S01]  /*0310*/  ISETP.NE.AND P0, PT, R6, RZ, PT ;  /* 0x000000ff0600720c */ /* 0x000fe20003f05270 */
[----:B----4-:R-:W-:-:S04]  /*0320*/  IMAD.IADD R25, R25, 0x1, R2 ;  /* 0x0000000119197824 */ /* 0x010fc800078e0202 */
[----:B0-----:R-:W-:Y:S02]  /*0330*/  IMAD R25, R8, R9, R25 ;  /* 0x0000000908197224 */ /* 0x001fe400078e0219 */
[----:B------:R-:W-:Y:S02]  /*0340*/  VIADD R8, R2, 0x8 ;  /* 0x0000000802087836 */ /* 0x000fe40000000000 */
[----:B-1----:R-:W-:-:S05]  /*0350*/  IMAD.WIDE R20, R25, 0x8, R20 ;  /* 0x0000000819147825 */ /* 0x002fca00078e0214 */
[----:B--2---:R0:W-:Y:S01]  /*0360*/  STG.E.64 desc[UR6][R20.64], R18 ;  /* 0x0000001214007986 */ /* 0x0041e2000c101b06 */
[----:B------:R-:W-:Y:S05]  /*0370*/  @!P0 BRA `(.L_x_3) ;  /* 0x00000000008c8947 */ /* 0x000fea0003800000 */
[----:B0-----:R-:W2:Y:S04]  /*0380*/  LDG.E R19, desc[UR6][R14.64] ;  /* 0x000000060e137981 */ /* 0x001ea8000c1e1900 */
[----:B------:R-:W3:Y:S04]  /*0390*/  LDG.E R25, desc[UR6][R10.64] ;  /* 0x000000060a197981 */ /* 0x000ee8000c1e1900 */
[----:B------:R-:W4:Y:S01]  /*03a0*/  LDG.E R23, desc[UR6][R12.64] ;  /* 0x000000060c177981 */ /* 0x000f22000c1e1900 */
[----:B--2---:R-:W-:-:S05]  /*03b0*/  IADD3 R19, PT, PT, R24, 0x8, R19 ;  /* 0x0000000818137810 */ /* 0x004fca0007ffe013 */
[----:B------:R-:W-:Y:S02]  /*03c0*/  IMAD.WIDE R20, R19, 0x8, R16 ;  /* 0x0000000813147825 */ /* 0x000fe400078e0210 */
[----:B------:R-:W0:Y:S04]  /*03d0*/  LDC.64 R18, c[0x0][0x380] ;  /* 0x0000e000ff127b82 */ /* 0x000e280000000a00 */
[----:B------:R-:W2:Y:S01]  /*03e0*/  LDG.E.64 R20, desc[UR6][R20.64] ;  /* 0x0000000614147981 */ /* 0x000ea2000c1e1b00 */
[----:B---3--:R-:W-:Y:S01]  /*03f0*/  IMAD.IADD R8, R25, 0x1, R4 ;  /* 0x0000000119087824 */ /* 0x008fe200078e0204 */
[----:B----4-:R-:W-:-:S03]  /*0400*/  SHF.R.S32.HI R22, RZ, 0x1f, R23 ;  /* 0x0000001fff167819 */ /* 0x010fc60000011417 */
[----:B------:R-:W-:-:S05]  /*0410*/  IMAD R8, R8, R9, RZ ;  /* 0x0000000908087224 */ /* 0x000fca00078e02ff */
[----:B------:R-:W-:Y:S02]  /*0420*/  IADD3 R25, P0, P1, R8, R23, R2 ;  /* 0x0000001708197210 */ /* 0x000fe4000791e002 */
[----:B------:R-:W-:-:S04]  /*0430*/  SHF.R.S32.HI R23, RZ, 0x1f, R8 ;  /* 0x0000001fff177819 */ /* 0x000fc80000011408 */
[----:B------:R-:W-:Y:S02]  /*0440*/  IADD3.X R8, PT, PT, R23, R22, RZ, P0, P1 ;  /* 0x0000001617087210 */ /* 0x000fe400007e24ff */
[----:B0-----:R-:W-:-:S04]  /*0450*/  LEA R22, P0, R25, R18, 0x3 ;  /* 0x0000001219167211 */ /* 0x001fc800078018ff */
[----:B------:R-:W-:Y:S01]  /*0460*/  LEA.HI.X R23, R25, R19, R8, 0x3, P0 ;  /* 0x0000001319177211 */ /* 0x000fe200000f1c08 */
[----:B------:R-:W-:Y:S01]  /*0470*/  VIADD R8, R2, 0x10 ;  /* 0x0000001002087836 */ /* 0x000fe20000000000 */
[----:B------:R-:W-:-:S03]  /*0480*/  ISETP.NE.AND P0, PT, R6, 0x8, PT ;  /* 0x000000080600780c */ /* 0x000fc60003f05270 */
[----:B--2---:R1:W-:Y:S10]  /*0490*/  STG.E.64 desc[UR6][R22.64+0x40], R20 ;  /* 0x0000401416007986 */ /* 0x0043f4000c101b06 */
[----:B------:R-:W-:Y:S05]  /*04a0*/  @!P0 BRA `(.L_x_3) ;  /* 0x0000000000408947 */ /* 0x000fea0003800000 */
[----:B-1----:R-:W2:Y:S04]  /*04b0*/  LDG.E R23, desc[UR6][R14.64] ;  /* 0x000000060e177981 */ /* 0x002ea8000c1e1900 */
[----:B------:R-:W3:Y:S04]  /*04c0*/  LDG.E R25, desc[UR6][R10.64] ;  /* 0x000000060a197981 */ /* 0x000ee8000c1e1900 */
[----:B------:R-:W4:Y:S01]  /*04d0*/  LDG.E R21, desc[UR6][R12.64] ;  /* 0x000000060c157981 */ /* 0x000f22000c1e1900 */
[----:B--2---:R-:W-:-:S05]  /*04e0*/  IADD3 R23, PT, PT, R24, 0x10, R23 ;  /* 0x0000001018177810 */ /* 0x004fca0007ffe017 */
[----:B------:R-:W-:-:S06]  /*04f0*/  IMAD.WIDE R16, R23, 0x8, R16 ;  /* 0x0000000817107825 */ /* 0x000fcc00078e0210 */
[----:B------:R-:W2:Y:S01]  /*0500*/  LDG.E.64 R16, desc[UR6][R16.64] ;  /* 0x0000000610107981 */ /* 0x000ea2000c1e1b00 */
[----:B---3--:R-:W-:-:S04]  /*0510*/  IMAD.IADD R8, R25, 0x1, R4 ;  /* 0x0000000119087824 */ /* 0x008fc800078e0204 */
[----:B------:R-:W-:Y:S01]  /*0520*/  IMAD R8, R8, R9, RZ ;  /* 0x0000000908087224 */ /* 0x000fe200078e02ff */
[----:B----4-:R-:W-:-:S04]  /*0530*/  SHF.R.S32.HI R9, RZ, 0x1f, R21 ;  /* 0x0000001fff097819 */ /* 0x010fc80000011415 */
[----:B------:R-:W-:Y:S02]  /*0540*/  IADD3 R21, P0, P1, R8, R21, R2 ;  /* 0x0000001508157210 */ /* 0x000fe4000791e002 */
[----:B------:R-:W-:-:S04]  /*0550*/  SHF.R.S32.HI R8, RZ, 0x1f, R8 ;  /* 0x0000001fff087819 */ /* 0x000fc80000011408 */
[----:B------:R-:W-:Y:S02]  /*0560*/  IADD3.X R8, PT, PT, R8, R9, RZ, P0, P1 ;  /* 0x0000000908087210 */ /* 0x000fe400007e24ff */
[----:B------:R-:W-:-:S04]  /*0570*/  LEA R18, P0, R21, R18, 0x3 ;  /* 0x0000001215127211 */ /* 0x000fc800078018ff */
[----:B------:R-:W-:Y:S01]  /*0580*/  LEA.HI.X R19, R21, R19, R8, 0x3, P0 ;  /* 0x0000001315137211 */ /* 0x000fe200000f1c08 */
[----:B------:R-:W-:-:S04]  /*0590*/  VIADD R8, R2, 0x18 ;  /* 0x0000001802087836 */ /* 0x000fc80000000000 */
[----:B--2---:R2:W-:Y:S04]  /*05a0*/  STG.E.64 desc[UR6][R18.64+0x80], R16 ;  /* 0x0000801012007986 */ /* 0x0045e8000c101b06 */
.L_x_3:
[----:B------:R-:W-:Y:S05]  /*05b0*/  BSYNC.RECONVERGENT B1 ;  /* 0x0000000000017941 */ /* 0x000fea0003800200 */
.L_x_2:
[----:B------:R-:W-:-:S13]  /*05c0*/  ISETP.GE.U32.AND P0, PT, R3, 0x18, PT ;  /* 0x000000180300780c */ /* 0x000fda0003f06070 */
[----:B------:R-:W-:Y:S05]  /*05d0*/  @!P0 BRA `(.L_x_1) ;  /* 0x0000000400088947 */ /* 0x000fea0003800000 */
[----:B------:R-:W-:-:S07]  /*05e0*/  VIADD R24, R8, 0x10 ;  /* 0x0000001008187836 */ /* 0x000fce0000000000 */
.L_x_4:
[----:B0-23--:R-:W2:Y:S01]  /*05f0*/  LDG.E R18, desc[UR6][R14.64] ;  /* 0x000000060e127981 */ /* 0x00dea2000c1e1900 */
[----:B------:R-:W0:Y:S03]  /*0600*/  LDC.64 R16, c[0x0][0x390] ;  /* 0x0000e400ff107b82 */ /* 0x000e260000000a00 */
[----:B-1----:R-:W3:Y:S01]  /*0610*/  LDG.E R23, desc[UR6][R10.64] ;  /* 0x000000060a177981 */ /* 0x002ee2000c1e1900 */
[----:B------:R-:W-:-:S03]  /*0620*/  IMAD.IADD R9, R7, 0x1, R24 ;  /* 0x0000000107097824 */ /* 0x000fc600078e0218 */
[----:B------:R-:W4:Y:S02]  /*0630*/  LDG.E R22, desc[UR6][R12.64] ;  /* 0x000000060c167981 */ /* 0x000f24000c1e1900 */
[----:B--2---:R-:W-:Y:S02]  /*0640*/  IADD3 R21, PT, PT, R9, -0x10, R18 ;  /* 0xfffffff009157810 */ /* 0x004fe40007ffe012 */
[----:B------:R-:W1:Y:S03]  /*0650*/  LDC.64 R18, c[0x0][0x380] ;  /* 0x0000e000ff127b82 */ /* 0x000e660000000a00 */
[----:B0-----:R-:W-:-:S06]  /*0660*/  IMAD.WIDE R20, R21, 0x8, R16 ;  /* 0x0000000815147825 */ /* 0x001fcc00078e0210 */
[----:B------:R-:W2:Y:S01]  /*0670*/  LDG.E.64 R20, desc[UR6][R20.64] ;  /* 0x0000000614147981 */ /* 0x000ea2000c1e1b00 */
[----:B---3--:R-:W-:-:S04]  /*0680*/  IMAD.IADD R23, R23, 0x1, R4 ;  /* 0x0000000117177824 */ /* 0x008fc800078e0204 */
[----:B----4-:R-:W-:-:S05]  /*0690*/  IMAD R23, R23, UR8, R22 ;  /* 0x0000000817177c24 */ /* 0x010fca000f8e0216 */
[----:B------:R-:W-:-:S05]  /*06a0*/  IADD3 R23, PT, PT, R24, -0x10, R23 ;  /* 0xfffffff018177810 */ /* 0x000fca0007ffe017 */
[----:B-1----:R-:W-:-:S05]  /*06b0*/  IMAD.WIDE R22, R23, 0x8, R18 ;  /* 0x0000000817167825 */ /* 0x002fca00078e0212 */
[----:B--2---:R0:W-:Y:S04]  /*06c0*/  STG.E.64 desc[UR6][R22.64], R20 ;  /* 0x0000001416007986 */ /* 0x0041e8000c101b06 */
[----:B------:R-:W2:Y:S04]  /*06d0*/  LDG.E R18, desc[UR6][R14.64] ;  /* 0x000000060e127981 */ /* 0x000ea8000c1e1900 */
[----:B------:R-:W3:Y:S04]  /*06e0*/  LDG.E R25, desc[UR6][R10.64] ;  /* 0x000000060a197981 */ /* 0x000ee8000c1e1900 */
[----:B------:R-:W4:Y:S01]  /*06f0*/  LDG.E R27, desc[UR6][R12.64] ;  /* 0x000000060c1b7981 */ /* 0x000f22000c1e1900 */
[----:B--2---:R-:W-:-:S05]  /*0700*/  IADD3 R19, PT, PT, R9, -0x8, R18 ;  /* 0xfffffff809137810 */ /* 0x004fca0007ffe012 */
[----:B------:R-:W-:-:S06]  /*0710*/  IMAD.WIDE R18, R19, 0x8, R16 ;  /* 0x0000000813127825 */ /* 0x000fcc00078e0210 */
[----:B------:R-:W2:Y:S01]  /*0720*/  LDG.E.64 R18, desc[UR6][R18.64] ;  /* 0x0000000612127981 */ /* 0x000ea2000c1e1b00 */
[----:B---3--:R-:W-:Y:S01]  /*0730*/  IMAD.IADD R25, R25, 0x1, R4 ;  /* 0x0000000119197824 */ /* 0x008fe200078e0204 */
[----:B----4-:R-:W-:-:S03]  /*0740*/  SHF.R.S32.HI R28, RZ, 0x1f, R27 ;  /* 0x0000001fff1c7819 */ /* 0x010fc6000001141b */
[----:B------:R-:W-:Y:S01]  /*0750*/  IMAD R26, R25, UR8, RZ ;  /* 0x00000008191a7c24 */ /* 0x000fe2000f8e02ff */
[----:B------:R-:W-:-:S04]  /*0760*/  SHF.R.S32.HI R25, RZ, 0x1f, R8 ;  /* 0x0000001fff197819 */ /* 0x000fc80000011408 */
[----:B------:R-:W-:Y:S02]  /*0770*/  IADD3 R27, P0, P1, R26, R27, R8 ;  /* 0x0000001b1a1b7210 */ /* 0x000fe4000791e008 */
[----:B------:R-:W-:-:S04]  /*0780*/  SHF.R.S32.HI R26, RZ, 0x1f, R26 ;  /* 0x0000001fff1a7819 */ /* 0x000fc8000001141a */
[----:B------:R-:W-:Y:S02]  /*0790*/  IADD3.X R26, PT, PT, R26, R28, R25, P0, P1 ;  /* 0x0000001c1a1a7210 */ /* 0x000fe400007e2419 */
[----:B0-----:R-:W-:-:S04]  /*07a0*/  LEA R20, P0, R27, UR4, 0x3 ;  /* 0x000000041b147c11 */ /* 0x001fc8000f8018ff */
[----:B------:R-:W-:-:S05]  /*07b0*/  LEA.HI.X R21, R27, UR5, R26, 0x3, P0 ;  /* 0x000000051b157c11 */ /* 0x000fca00080f1c1a */
[----:B--2---:R0:W-:Y:S04]  /*07c0*/  STG.E.64 desc[UR6][R20.64+-0x80], R18 ;  /* 0xffff801214007986 */ /* 0x0041e8000c101b06 */
[----:B------:R-:W2:Y:S04]  /*07d0*/  LDG.E R22, desc[UR6][R14.64] ;  /* 0x000000060e167981 */ /* 0x000ea8000c1e1900 */
[----:B------:R-:W3:Y:S04]  /*07e0*/  LDG.E R29, desc[UR6][R10.64] ;  /* 0x000000060a1d7981 */ /* 0x000ee8000c1e1900 */
[----:B------:R-:W4:Y:S01]  /*07f0*/  LDG.E R27, desc[UR6][R12.64] ;  /* 0x000000060c1b7981 */ /* 0x000f22000c1e1900 */
[----:B--2---:R-:W-:-:S04]  /*0800*/  IMAD.IADD R23, R9, 0x1, R22 ;  /* 0x0000000109177824 */ /* 0x004fc800078e0216 */
[----:B------:R-:W-:-:S06]  /*0810*/  IMAD.WIDE R22, R23, 0x8, R16 ;  /* 0x0000000817167825 */ /* 0x000fcc00078e0210 */
[----:B------:R-:W2:Y:S01]  /*0820*/  LDG.E.64 R22, desc[UR6][R22.64] ;  /* 0x0000000616167981 */ /* 0x000ea2000c1e1b00 */
[----:B---3--:R-:W-:Y:S01]  /*0830*/  IMAD.IADD R29, R29, 0x1, R4 ;  /* 0x000000011d1d7824 */ /* 0x008fe200078e0204 */
[----:B----4-:R-:W-:-:S03]  /*0840*/  SHF.R.S32.HI R26, RZ, 0x1f, R27 ;  /* 0x0000001fff1a7819 */ /* 0x010fc6000001141b */
[----:B------:R-:W-:-:S05]  /*0850*/  IMAD R29, R29, UR8, RZ ;  /* 0x000000081d1d7c24 */ /* 0x000fca000f8e02ff */
        /* <DEDUP_REMOVED lines=9> */
[----:B--2---:R-:W-:-:S05]  /*08f0*/  IADD3 R9, PT, PT, R9, 0x8, R20 ;  /* 0x0000000809097810 */ /* 0x004fca0007ffe014 */
[----:B------:R-:W-:-:S06]  /*0900*/  IMAD.WIDE R16, R9, 0x8, R16 ;  /* 0x0000000809107825 */ /* 0x000fcc00078e0210 */
[----:B------:R-:W2:Y:S01]  /*0910*/  LDG.E.64 R16, desc[UR6][R16.64] ;  /* 0x0000000610107981 */ /* 0x000ea2000c1e1b00 */
[----:B---3--:R-:W-:Y:S01]  /*0920*/  IMAD.IADD R27, R27, 0x1, R4 ;  /* 0x000000011b1b7824 */ /* 0x008fe200078e0204 */
[----:B----4-:R-:W-:-:S03]  /*0930*/  SHF.R.S32.HI R20, RZ, 0x1f, R21 ;  /* 0x0000001fff147819 */ /* 0x010fc60000011415 */
[----:B------:R-:W-:-:S05]  /*0940*/  IMAD R27, R27, UR8, RZ ;  /* 0x000000081b1b7c24 */ /* 0x000fca000f8e02ff */
[----:B------:R-:W-:Y:S01]  /*0950*/  IADD3 R21, P0, P1, R27, R21, R8 ;  /* 0x000000151b157210 */ /* 0x000fe2000791e008 */
[----:B------:R-:W-:Y:S01]  /*0960*/  VIADD R8, R8, 0x20 ;  /* 0x0000002008087836 */ /* 0x000fe20000000000 */
[----:B------:R-:W-:-:S04]  /*0970*/  SHF.R.S32.HI R27, RZ, 0x1f, R27 ;  /* 0x0000001fff1b7819 */ /* 0x000fc8000001141b */
[----:B------:R-:W-:Y:S02]  /*0980*/  IADD3.X R20, PT, PT, R27, R20, R25, P0, P1 ;  /* 0x000000141b147210 */ /* 0x000fe400007e2419 */
[----:B0-----:R-:W-:-:S04]  /*0990*/  LEA R18, P0, R21, UR4, 0x3 ;  /* 0x0000000415127c11 */ /* 0x001fc8000f8018ff */
[----:B------:R-:W-:Y:S01]  /*09a0*/  LEA.HI.X R19, R21, UR5, R20, 0x3, P0 ;  /* 0x0000000515137c11 */ /* 0x000fe200080f1c14 */
[C---:B------:R-:W-:Y:S02]  /*09b0*/  VIADD R20, R24.reuse, 0x10 ;  /* 0x0000001018147836 */ /* 0x040fe40000000000 */
[----:B------:R-:W-:-:S03]  /*09c0*/  VIADD R24, R24, 0x20 ;  /* 0x0000002018187836 */ /* 0x000fc60000000000 */
[----:B------:R-:W-:Y:S01]  /*09d0*/  ISETP.GE.AND P0, PT, R20, R5, PT ;  /* 0x000000051400720c */ /* 0x000fe20003f06270 */
[----:B--2---:R3:W-:-:S12]  /*09e0*/  STG.E.64 desc[UR6][R18.64], R16 ;  /* 0x0000001012007986 */ /* 0x0047d8000c101b06 */
[----:B------:R-:W-:Y:S05]  /*09f0*/  @!P0 BRA `(.L_x_4) ;  /* 0xfffffff800fc8947 */ /* 0x000fea000383ffff */
.L_x_1:
[----:B------:R-:W-:Y:S05]  /*0a00*/  BSYNC.RECONVERGENT B0 ;  /* 0x0000000000007941 */ /* 0x000fea0003800200 */
.L_x_0:
[----:B------:R-:W-:-:S05]  /*0a10*/  VIADD R4, R4, 0x8 ;  /* 0x0000000804047836 */ /* 0x000fca0000000000 */
[----:B------:R-:W-:-:S13]  /*0a20*/  ISETP.GE.AND P0, PT, R4, R0, PT ;  /* 0x000000000400720c */ /* 0x000fda0003f06270 */
[----:B------:R-:W-:Y:S05]  /*0a30*/  @!P0 BRA `(.L_x_5) ;  /* 0xfffffff400e88947 */ /* 0x000fea000383ffff */
[----:B------:R-:W-:Y:S05]  /*0a40*/  EXIT ;  /* 0x000000000000794d */ /* 0x000fea0003800000 */
.L_x_6:
[----:B------:R-:W-:-:S00]  /*0a50*/  BRA `(.L_x_6) ;  /* 0xfffffffc00fc7947 */ /* 0x000fc0000383ffff */
[----:B------:R-:W-:-:S00]  /*0a60*/  NOP ;  /* 0x0000000000007918 */ /* 0x000fc00000000000 */
        /* <DEDUP_REMOVED lines=9> */
.L_x_7:


//--------------------- .nv.shared.reserved.0     --------------------------
	.section	.nv.shared.reserved.0,"aw",@nobits
	.weak		__nv_reservedSMEM_offset_0_alias
	.size		__nv_reservedSMEM_offset_0_alias, 0, 64
	.other		__nv_reservedSMEM_offset_0_alias,@"STO_CUDA_RESERVED_SHARED STV_DEFAULT"
__nv_reservedSMEM_offset_0_alias:
	.zero		0
	.zero		64


//--------------------- .nv.constant0._Z11_block_diagPdiiS_iPiS0_S0_ --------------------------
	.section	.nv.constant0._Z11_block_diagPdiiS_iPiS0_S0_,"a",@progbits
	.sectionflags	@""
	.align	4
.nv.constant0._Z11_block_diagPdiiS_iPiS0_S0_:
	.zero		952


//--------------------- SYMBOLS --------------------------

	.type		.nv.reservedSmem.offset0,@object
	.size		.nv.reservedSmem.offset0,0x4
